	.headerflags	@"EF_CUDA_TEXMODE_UNIFIED EF_CUDA_64BIT_ADDRESS EF_CUDA_ACCELERATORS EF_CUDA_SM90 EF_CUDA_VIRTUAL_SM(EF_CUDA_SM90)"
	.elftype	@"ET_EXEC"


//--------------------- .nv.info                  --------------------------
	.section	.nv.info,"",@"SHT_CUDA_INFO"
	.align	4


	//----- nvinfo : EIATTR_REGCOUNT
	.align		4
        /*0000*/ 	.byte	0x04, 0x2f
        /*0002*/ 	.short	(.L_3 - .L_2)
	.align		4
.L_2:
        /*0004*/ 	.word	index@(triton_poi_fused__native_batch_norm_legit_no_training_add_relu_7)
        /*0008*/ 	.word	0x0000001a


	//----- nvinfo : EIATTR_MIN_STACK_SIZE
	.align		4
.L_3:
        /*000c*/ 	.byte	0x04, 0x12
        /*000e*/ 	.short	(.L_5 - .L_4)
	.align		4
.L_4:
        /*0010*/ 	.word	index@(triton_poi_fused__native_batch_norm_legit_no_training_add_relu_7)
        /*0014*/ 	.word	0x00000000


	//----- nvinfo : EIATTR_FRAME_SIZE
	.align		4
.L_5:
        /*0018*/ 	.byte	0x04, 0x11
        /*001a*/ 	.short	(.L_7 - .L_6)
	.align		4
.L_6:
        /*001c*/ 	.word	index@(triton_poi_fused__native_batch_norm_legit_no_training_add_relu_7)
        /*0020*/ 	.word	0x00000000


	//----- nvinfo : EIATTR_MIN_STACK_SIZE
	.align		4
.L_7:
        /*0024*/ 	.byte	0x04, 0x12
        /*0026*/ 	.short	(.L_9 - .L_8)
	.align		4
.L_8:
        /*0028*/ 	.word	index@(triton_poi_fused__native_batch_norm_legit_no_training_add_relu_7)
        /*002c*/ 	.word	0x00000000
.L_9:


//--------------------- .nv.info.triton_poi_fused__native_batch_norm_legit_no_training_add_relu_7 --------------------------
	.section	.nv.info.triton_poi_fused__native_batch_norm_legit_no_training_add_relu_7,"",@"SHT_CUDA_INFO"
	.sectionflags	@""
	.align	4


	//----- nvinfo : EIATTR_CUDA_API_VERSION
	.align		4
        /*0000*/ 	.byte	0x04, 0x37
        /*0002*/ 	.short	(.L_11 - .L_10)
.L_10:
        /*0004*/ 	.word	0x0000007c


	//----- nvinfo : EIATTR_KPARAM_INFO
	.align		4
.L_11:
        /*0008*/ 	.byte	0x04, 0x17
        /*000a*/ 	.short	(.L_13 - .L_12)
.L_12:
        /*000c*/ 	.word	0x00000000
        /*0010*/ 	.short	0x0007
        /*0012*/ 	.short	0x0038
        /*0014*/ 	.byte	0x00, 0xf0, 0x11, 0x00


	//----- nvinfo : EIATTR_KPARAM_INFO
	.align		4
.L_13:
        /*0018*/ 	.byte	0x04, 0x17
        /*001a*/ 	.short	(.L_15 - .L_14)
.L_14:
        /*001c*/ 	.word	0x00000000
        /*0020*/ 	.short	0x0006
        /*0022*/ 	.short	0x0030
        /*0024*/ 	.byte	0x00, 0xf4, 0x21, 0x00


	//----- nvinfo : EIATTR_KPARAM_INFO
	.align		4
.L_15:
        /*0028*/ 	.byte	0x04, 0x17
        /*002a*/ 	.short	(.L_17 - .L_16)
.L_16:
        /*002c*/ 	.word	0x00000000
        /*0030*/ 	.short	0x0005
        /*0032*/ 	.short	0x0028
        /*0034*/ 	.byte	0x00, 0xf4, 0x21, 0x00


	//----- nvinfo : EIATTR_KPARAM_INFO
	.align		4
.L_17:
        /*0038*/ 	.byte	0x04, 0x17
        /*003a*/ 	.short	(.L_19 - .L_18)
.L_18:
        /*003c*/ 	.word	0x00000000
        /*0040*/ 	.short	0x0004
        /*0042*/ 	.short	0x0020
        /*0044*/ 	.byte	0x00, 0xf4, 0x21, 0x00


	//----- nvinfo : EIATTR_KPARAM_INFO
	.align		4
.L_19:
        /*0048*/ 	.byte	0x04, 0x17
        /*004a*/ 	.short	(.L_21 - .L_20)
.L_20:
        /*004c*/ 	.word	0x00000000
        /*0050*/ 	.short	0x0003
        /*0052*/ 	.short	0x0018
        /*0054*/ 	.byte	0x00, 0xf4, 0x21, 0x00


	//----- nvinfo : EIATTR_KPARAM_INFO
	.align		4
.L_21:
        /*0058*/ 	.byte	0x04, 0x17
        /*005a*/ 	.short	(.L_23 - .L_22)
.L_22:
        /*005c*/ 	.word	0x00000000
        /*0060*/ 	.short	0x0002
        /*0062*/ 	.short	0x0010
        /*0064*/ 	.byte	0x00, 0xf4, 0x21, 0x00


	//----- nvinfo : EIATTR_KPARAM_INFO
	.align		4
.L_23:
        /*0068*/ 	.byte	0x04, 0x17
        /*006a*/ 	.short	(.L_25 - .L_24)
.L_24:
        /*006c*/ 	.word	0x00000000
        /*0070*/ 	.short	0x0001
        /*0072*/ 	.short	0x0008
        /*0074*/ 	.byte	0x00, 0xf4, 0x21, 0x00


	//----- nvinfo : EIATTR_KPARAM_INFO
	.align		4
.L_25:
        /*0078*/ 	.byte	0x04, 0x17
        /*007a*/ 	.short	(.L_27 - .L_26)
.L_26:
        /*007c*/ 	.word	0x00000000
        /*0080*/ 	.short	0x0000
        /*0082*/ 	.short	0x0000
        /*0084*/ 	.byte	0x00, 0xf4, 0x21, 0x00


	//----- nvinfo : EIATTR_SPARSE_MMA_MASK
	.align		4
.L_27:
        /*0088*/ 	.byte	0x03, 0x50
        /*008a*/ 	.short	0x0000


	//----- nvinfo : EIATTR_MAXREG_COUNT
	.align		4
        /*008c*/ 	.byte	0x03, 0x1b
        /*008e*/ 	.short	0x00ff


	//----- nvinfo : EIATTR_EXIT_INSTR_OFFSETS
	.align		4
        /*0090*/ 	.byte	0x04, 0x1c
        /*0092*/ 	.short	(.L_29 - .L_28)


	//   ....[0]....
.L_28:
        /*0094*/ 	.word	0x00000480


	//   ....[1]....
        /*0098*/ 	.word	0x000004a0


	//----- nvinfo : EIATTR_REQNTID
	.align		4
.L_29:
        /*009c*/ 	.byte	0x04, 0x10
        /*009e*/ 	.short	(.L_31 - .L_30)
.L_30:
        /*00a0*/ 	.word	0x00000080
        /*00a4*/ 	.word	0x00000001
        /*00a8*/ 	.word	0x00000001


	//----- nvinfo : EIATTR_CBANK_PARAM_SIZE
	.align		4
.L_31:
        /*00ac*/ 	.byte	0x03, 0x19
        /*00ae*/ 	.short	0x003c


	//----- nvinfo : EIATTR_PARAM_CBANK
	.align		4
        /*00b0*/ 	.byte	0x04, 0x0a
        /*00b2*/ 	.short	(.L_33 - .L_32)
	.align		4
.L_32:
        /*00b4*/ 	.word	index@(.nv.constant0.triton_poi_fused__native_batch_norm_legit_no_training_add_relu_7)
        /*00b8*/ 	.short	0x0210
        /*00ba*/ 	.short	0x003c


	//----- nvinfo : EIATTR_SW_WAR
	.align		4
.L_33:
        /*00bc*/ 	.byte	0x04, 0x36
        /*00be*/ 	.short	(.L_35 - .L_34)
.L_34:
        /*00c0*/ 	.word	0x00000008
.L_35:


//--------------------- .nv.callgraph             --------------------------
	.section	.nv.callgraph,"",@"SHT_CUDA_CALLGRAPH"
	.align	4
	.sectionentsize	8
	.align		4
        /*0000*/ 	.word	0x00000000
	.align		4
        /*0004*/ 	.word	0xffffffff
	.align		4
        /*0008*/ 	.word	0x00000000
	.align		4
        /*000c*/ 	.word	0xfffffffe
	.align		4
        /*0010*/ 	.word	0x00000000
	.align		4
        /*0014*/ 	.word	0xfffffffd
	.align		4
        /*0018*/ 	.word	0x00000000
	.align		4
        /*001c*/ 	.word	0xfffffffc


//--------------------- .nv.constant4             --------------------------
	.section	.nv.constant4,"a",@progbits
	.align	8
	.align		8
.nv.constant4:
        /*0000*/ 	.dword	_$_str
	.align		8
        /*0008*/ 	.dword	_$_str_$_2


//--------------------- .text.triton_poi_fused__native_batch_norm_legit_no_training_add_relu_7 --------------------------
	.section	.text.triton_poi_fused__native_batch_norm_legit_no_training_add_relu_7,"ax",@progbits
	.align	128
        .global         triton_poi_fused__native_batch_norm_legit_no_training_add_relu_7
        .type           triton_poi_fused__native_batch_norm_legit_no_training_add_relu_7,@function
        .size           triton_poi_fused__native_batch_norm_legit_no_training_add_relu_7,(.L_x_1 - triton_poi_fused__native_batch_norm_legit_no_training_add_relu_7)
        .other          triton_poi_fused__native_batch_norm_legit_no_training_add_relu_7,@"STO_CUDA_ENTRY STV_DEFAULT"
triton_poi_fused__native_batch_norm_legit_no_training_add_relu_7:
.text.triton_poi_fused__native_batch_norm_legit_no_training_add_relu_7:
[----:B------:R-:W0:Y:S01]  /*0000*/  LDC R1, c[0x0][0x28] ;  /* 0x00000a00ff017b82 */ /* 0x000e220000000800 */
[----:B------:R-:W1:Y:S07]  /*0010*/  S2R R0, SR_TID.X ;  /* 0x0000000000007919 */ /* 0x000e6e0000002100 */
[----:B------:R-:W2:Y:S01]  /*0020*/  LDC.64 R10, c[0x0][0x220] ;  /* 0x00008800ff0a7b82 */ /* 0x000ea20000000a00 */
[----:B------:R-:W-:Y:S01]  /*0030*/  ULDC.64 UR4, c[0x0][0x208] ;  /* 0x0000820000047ab9 */ /* 0x000fe20000000a00 */
[----:B------:R-:W3:Y:S06]  /*0040*/  S2R R5, SR_CTAID.X ;  /* 0x0000000000057919 */ /* 0x000eec0000002500 */
[----:B------:R-:W4:Y:S08]  /*0050*/  LDC.64 R18, c[0x0][0x218] ;  /* 0x00008600ff127b82 */ /* 0x000f300000000a00 */
[----:B------:R-:W5:Y:S08]  /*0060*/  LDC.64 R16, c[0x0][0x210] ;  /* 0x00008400ff107b82 */ /* 0x000f700000000a00 */
[----:B------:R-:W5:Y:S01]  /*0070*/  LDC.64 R20, c[0x0][0x228] ;  /* 0x00008a00ff147b82 */ /* 0x000f620000000a00 */
[----:B-1----:R-:W-:-:S07]  /*0080*/  SHF.L.U32 R0, R0, 0x1, RZ ;  /* 0x0000000100007819 */ /* 0x002fce00000006ff */
[----:B------:R-:W1:Y:S01]  /*0090*/  LDC.64 R22, c[0x0][0x230] ;  /* 0x00008c00ff167b82 */ /* 0x000e620000000a00 */
[----:B---3--:R-:W-:Y:S02]  /*00a0*/  SHF.R.S32.HI R3, RZ, 0x17, R5 ;  /* 0x00000017ff037819 */ /* 0x008fe40000011405 */
[----:B------:R-:W-:Y:S02]  /*00b0*/  LOP3.LUT R0, R0, 0xfe, RZ, 0xc0, !PT ;  /* 0x000000fe00007812 */ /* 0x000fe400078ec0ff */
[----:B------:R-:W-:-:S03]  /*00c0*/  SGXT R3, R3, 0x1 ;  /* 0x000000010303781a */ /* 0x000fc60000000200 */
[----:B------:R-:W3:Y:S01]  /*00d0*/  LDC.64 R8, c[0x0][0x238] ;  /* 0x00008e00ff087b82 */ /* 0x000ee20000000a00 */
[----:B------:R-:W-:-:S04]  /*00e0*/  LEA R0, R5, R0, 0x8 ;  /* 0x0000000005007211 */ /* 0x000fc800078e40ff */
[----:B------:R-:W-:Y:S02]  /*00f0*/  LEA.HI R3, R3, R0, RZ, 0x8 ;  /* 0x0000000003037211 */ /* 0x000fe400078f40ff */
[----:B------:R-:W-:Y:S02]  /*0100*/  ISETP.GE.AND P0, PT, R0, 0x400, PT ;  /* 0x000004000000780c */ /* 0x000fe40003f06270 */
[----:B------:R-:W-:-:S04]  /*0110*/  LOP3.LUT R3, R3, 0xffffff00, RZ, 0xc0, !PT ;  /* 0xffffff0003037812 */ /* 0x000fc800078ec0ff */
[----:B------:R-:W-:Y:S02]  /*0120*/  IADD3 R13, R0, -R3, RZ ;  /* 0x80000003000d7210 */ /* 0x000fe40007ffe0ff */
[----:B------:R-:W-:-:S03]  /*0130*/  CS2R R2, SRZ ;  /* 0x0000000000027805 */ /* 0x000fc6000001ff00 */
[----:B--2---:R-:W-:-:S05]  /*0140*/  IMAD.WIDE R10, R13, 0x4, R10 ;  /* 0x000000040d0a7825 */ /* 0x004fca00078e020a */
[----:B------:R2:W3:Y:S01]  /*0150*/  @!P0 LDG.E.EL.64 R2, desc[UR4][R10.64] ;  /* 0x000000040a028981 */ /* 0x0004e2000c2e1b00 */
[----:B------:R-:W-:Y:S02]  /*0160*/  CS2R R4, SRZ ;  /* 0x0000000000047805 */ /* 0x000fe4000001ff00 */
[----:B------:R-:W-:Y:S01]  /*0170*/  CS2R R6, SRZ ;  /* 0x0000000000067805 */ /* 0x000fe2000001ff00 */
[----:B----4-:R-:W-:-:S04]  /*0180*/  IMAD.WIDE R18, R13, 0x4, R18 ;  /* 0x000000040d127825 */ /* 0x010fc800078e0212 */
[C---:B-----5:R-:W-:Y:S01]  /*0190*/  IMAD.WIDE R16, R0.reuse, 0x4, R16 ;  /* 0x0000000400107825 */ /* 0x060fe200078e0210 */
[----:B------:R-:W4:Y:S01]  /*01a0*/  @!P0 LDG.E.EL.64 R4, desc[UR4][R18.64] ;  /* 0x0000000412048981 */ /* 0x000f22000c2e1b00 */
[----:B--2---:R-:W-:Y:S02]  /*01b0*/  CS2R R10, SRZ ;  /* 0x00000000000a7805 */ /* 0x004fe4000001ff00 */
[C---:B0-----:R-:W-:Y:S01]  /*01c0*/  IMAD.WIDE R20, R13.reuse, 0x4, R20 ;  /* 0x000000040d147825 */ /* 0x041fe200078e0214 */
[----:B------:R-:W4:Y:S03]  /*01d0*/  @!P0 LDG.E.64 R6, desc[UR4][R16.64] ;  /* 0x0000000410068981 */ /* 0x000f26000c1e1b00 */
[----:B-1----:R-:W-:Y:S01]  /*01e0*/  IMAD.WIDE R22, R13, 0x4, R22 ;  /* 0x000000040d167825 */ /* 0x002fe200078e0216 */
[----:B------:R-:W-:Y:S02]  /*01f0*/  CS2R R12, SRZ ;  /* 0x00000000000c7805 */ /* 0x000fe4000001ff00 */
[----:B------:R-:W-:Y:S01]  /*0200*/  CS2R R14, SRZ ;  /* 0x00000000000e7805 */ /* 0x000fe2000001ff00 */
[----:B------:R-:W2:Y:S01]  /*0210*/  @!P0 LDG.E.EL.64 R10, desc[UR4][R20.64] ;  /* 0x00000004140a8981 */ /* 0x000ea2000c2e1b00 */
[----:B---3--:R-:W-:-:S03]  /*0220*/  IMAD.WIDE R8, R0, 0x4, R8 ;  /* 0x0000000400087825 */ /* 0x008fc600078e0208 */
[----:B------:R-:W2:Y:S04]  /*0230*/  @!P0 LDG.E.EL.64 R12, desc[UR4][R22.64] ;  /* 0x00000004160c8981 */ /* 0x000ea8000c2e1b00 */
[----:B------:R0:W3:Y:S02]  /*0240*/  @!P0 LDG.E.64 R14, desc[UR4][R8.64] ;  /* 0x00000004080e8981 */ /* 0x0000e4000c1e1b00 */
[----:B0-----:R-:W-:Y:S01]  /*0250*/  HFMA2.MMA R8, -RZ, RZ, 1.625, 0 ;  /* 0x3e800000ff087435 */ /* 0x001fe200000001ff */
[----:B------:R-:W-:Y:S01]  /*0260*/  FADD R2, R2, 9.9999997473787516356e-06 ;  /* 0x3727c5ac02027421 */ /* 0x000fe20000000000 */
[----:B------:R-:W-:-:S03]  /*0270*/  FADD R3, R3, 9.9999997473787516356e-06 ;  /* 0x3727c5ac03037421 */ /* 0x000fc60000000000 */
[----:B------:R-:W0:Y:S08]  /*0280*/  MUFU.SQRT R16, R2 ;  /* 0x0000000200107308 */ /* 0x000e300000002000 */
[----:B------:R1:W5:Y:S01]  /*0290*/  MUFU.SQRT R17, R3 ;  /* 0x0000000300117308 */ /* 0x0003620000002000 */
[C---:B0-----:R-:W-:Y:S02]  /*02a0*/  FSETP.GT.AND P1, PT, R16.reuse, 8.50705917302346158658e+37, PT ;  /* 0x7e8000001000780b */ /* 0x041fe40003f24000 */
[----:B------:R-:W-:Y:S01]  /*02b0*/  FSETP.GEU.AND P3, PT, R16, 1.175494350822287508e-38, PT ;  /* 0x008000001000780b */ /* 0x000fe20003f6e000 */
[----:B-1----:R-:W0:Y:S01]  /*02c0*/  LDC.64 R2, c[0x0][0x240] ;  /* 0x00009000ff027b82 */ /* 0x002e220000000a00 */
[----:B-----5:R-:W-:-:S02]  /*02d0*/  FSETP.GT.AND P2, PT, R17, 8.50705917302346158658e+37, PT ;  /* 0x7e8000001100780b */ /* 0x020fc40003f44000 */
[----:B------:R-:W-:-:S07]  /*02e0*/  FSETP.GEU.AND P4, PT, R17, 1.175494350822287508e-38, PT ;  /* 0x008000001100780b */ /* 0x000fce0003f8e000 */
[----:B------:R-:W-:-:S04]  /*02f0*/  @P1 FMUL R16, R16, 0.25 ;  /* 0x3e80000010101820 */ /* 0x000fc80000400000 */
[----:B------:R-:W-:Y:S01]  /*0300*/  @!P3 FMUL R16, R16, 16777216 ;  /* 0x4b8000001010b820 */ /* 0x000fe20000400000 */
[----:B------:R-:W-:-:S04]  /*0310*/  @P2 FMUL R17, R17, 0.25 ;  /* 0x3e80000011112820 */ /* 0x000fc80000400000 */
[----:B------:R-:W-:Y:S01]  /*0320*/  @!P4 FMUL R17, R17, 16777216 ;  /* 0x4b8000001111c820 */ /* 0x000fe20000400000 */
[----:B------:R-:W1:Y:S01]  /*0330*/  MUFU.RCP R16, R16 ;  /* 0x0000001000107308 */ /* 0x000e620000001000 */
[----:B------:R-:W-:-:S07]  /*0340*/  FSEL R9, R8, 1, P1 ;  /* 0x3f80000008097808 */ /* 0x000fce0000800000 */
[----:B------:R-:W5:Y:S01]  /*0350*/  MUFU.RCP R17, R17 ;  /* 0x0000001100117308 */ /* 0x000f620000001000 */
[----:B------:R-:W-:Y:S01]  /*0360*/  FSEL R8, R8, 1, P2 ;  /* 0x3f80000008087808 */ /* 0x000fe20001000000 */
[----:B------:R-:W-:Y:S01]  /*0370*/  @!P3 FMUL R9, R9, 16777216 ;  /* 0x4b8000000909b820 */ /* 0x000fe20000400000 */
[----:B----4-:R-:W-:-:S03]  /*0380*/  FADD R4, -R4, R6 ;  /* 0x0000000604047221 */ /* 0x010fc60000000100 */
[----:B------:R-:W-:Y:S01]  /*0390*/  @!P4 FMUL R8, R8, 16777216 ;  /* 0x4b8000000808c820 */ /* 0x000fe20000400000 */
[----:B-1----:R-:W-:Y:S01]  /*03a0*/  FMUL R9, R16, R9 ;  /* 0x0000000910097220 */ /* 0x002fe20000400000 */
[----:B------:R-:W-:-:S03]  /*03b0*/  FADD R5, -R5, R7 ;  /* 0x0000000705057221 */ /* 0x000fc60000000100 */
[----:B------:R-:W-:Y:S01]  /*03c0*/  FMUL R9, R4, R9 ;  /* 0x0000000904097220 */ /* 0x000fe20000400000 */
[----:B-----5:R-:W-:-:S03]  /*03d0*/  FMUL R8, R17, R8 ;  /* 0x0000000811087220 */ /* 0x020fc60000400000 */
[----:B--2---:R-:W-:Y:S01]  /*03e0*/  FFMA R9, R9, R10, R12 ;  /* 0x0000000a09097223 */ /* 0x004fe2000000000c */
[----:B------:R-:W-:-:S04]  /*03f0*/  FMUL R8, R5, R8 ;  /* 0x0000000805087220 */ /* 0x000fc80000400000 */
[----:B------:R-:W-:Y:S01]  /*0400*/  FFMA R8, R8, R11, R13 ;  /* 0x0000000b08087223 */ /* 0x000fe2000000000d */
[C---:B---3--:R-:W-:Y:S01]  /*0410*/  FSETP.GEU.AND P1, PT, R9.reuse, -R14, PT ;  /* 0x8000000e0900720b */ /* 0x048fe20003f2e000 */
[----:B------:R-:W-:Y:S02]  /*0420*/  FADD R9, R9, R14 ;  /* 0x0000000e09097221 */ /* 0x000fe40000000000 */
[C---:B------:R-:W-:Y:S01]  /*0430*/  FADD R4, R8.reuse, R15 ;  /* 0x0000000f08047221 */ /* 0x040fe20000000000 */
[----:B------:R-:W-:Y:S01]  /*0440*/  FSETP.GEU.AND P2, PT, R8, -R15, PT ;  /* 0x8000000f0800720b */ /* 0x000fe20003f4e000 */
[----:B0-----:R-:W-:Y:S01]  /*0450*/  IMAD.WIDE R2, R0, 0x4, R2 ;  /* 0x0000000400027825 */ /* 0x001fe200078e0202 */
[----:B------:R-:W-:Y:S02]  /*0460*/  FSEL R6, R9, RZ, P1 ;  /* 0x000000ff09067208 */ /* 0x000fe40000800000 */
[----:B------:R-:W-:Y:S01]  /*0470*/  FSEL R7, R4, RZ, P2 ;  /* 0x000000ff04077208 */ /* 0x000fe20001000000 */
[----:B------:R-:W-:Y:S08]  /*0480*/  @P0 EXIT ;  /* 0x000000000000094d */ /* 0x000ff00003800000 */
[----:B------:R-:W-:Y:S01]  /*0490*/  STG.E.64 desc[UR4][R2.64], R6 ;  /* 0x0000000602007986 */ /* 0x000fe2000c101b04 */
[----:B------:R-:W-:Y:S05]  /*04a0*/  EXIT ;  /* 0x000000000000794d */ /* 0x000fea0003800000 */
.L_x_0:
[----:B------:R-:W-:-:S00]  /*04b0*/  BRA `(.L_x_0) ;  /* 0xfffffffc00fc7947 */ /* 0x000fc0000383ffff */
[----:B------:R-:W-:-:S00]  /*04c0*/  NOP ;  /* 0x0000000000007918 */ /* 0x000fc00000000000 */
        /* <DEDUP_REMOVED lines=11> */
.L_x_1:


//--------------------- .nv.global.init           --------------------------
	.section	.nv.global.init,"aw",@progbits
.nv.global.init:
	.type		_$_str,@object
	.size		_$_str,(_$_str_$_2 - _$_str)
_$_str:
        /*0000*/ 	.byte	0x5f, 0x5f, 0x43, 0x55, 0x44, 0x41, 0x5f, 0x46, 0x54, 0x5a, 0x00
	.type		_$_str_$_2,@object
	.size		_$_str_$_2,(.L_1 - _$_str_$_2)
_$_str_$_2:
        /*000b*/ 	.byte	0x5f, 0x5f, 0x43, 0x55, 0x44, 0x41, 0x5f, 0x50, 0x52, 0x45, 0x43, 0x5f, 0x53, 0x51, 0x52, 0x54
        /*001b*/ 	.byte	0x00
.L_1:


//--------------------- .nv.constant0.triton_poi_fused__native_batch_norm_legit_no_training_add_relu_7 --------------------------
	.section	.nv.constant0.triton_poi_fused__native_batch_norm_legit_no_training_add_relu_7,"a",@progbits
	.sectionflags	@""
	.align	4
.nv.constant0.triton_poi_fused__native_batch_norm_legit_no_training_add_relu_7:
	.zero		588
